//
// Generated by NVIDIA NVVM Compiler
//
// Compiler Build ID: CL-36424714
// Cuda compilation tools, release 13.0, V13.0.88
// Based on NVVM 20.0.0
//

.version 9.0
.target sm_100
.address_size 64

	// .globl	_Z3addPfS_S_i

.visible .entry _Z3addPfS_S_i(
	.param .u64 .ptr .align 1 _Z3addPfS_S_i_param_0,
	.param .u64 .ptr .align 1 _Z3addPfS_S_i_param_1,
	.param .u64 .ptr .align 1 _Z3addPfS_S_i_param_2,
	.param .u32 _Z3addPfS_S_i_param_3
)
{
	.reg .pred 	%p<2>;
	.reg .b32 	%r<6>;
	.reg .b32 	%f<4>;
	.reg .b64 	%rd<11>;

	ld.param.u64 	%rd1, [_Z3addPfS_S_i_param_0];
	ld.param.u64 	%rd2, [_Z3addPfS_S_i_param_1];
	ld.param.u64 	%rd3, [_Z3addPfS_S_i_param_2];
	ld.param.u32 	%r2, [_Z3addPfS_S_i_param_3];
	mov.u32 	%r3, %tid.x;
	mov.u32 	%r4, %ntid.x;
	mov.u32 	%r5, %ctaid.x;
	mad.lo.s32 	%r1, %r4, %r5, %r3;
	setp.ge.s32 	%p1, %r1, %r2;
	@%p1 bra 	$L__BB0_2;
	cvta.to.global.u64 	%rd4, %rd2;
	cvta.to.global.u64 	%rd5, %rd1;
	cvta.to.global.u64 	%rd6, %rd3;
	mul.wide.s32 	%rd7, %r1, 4;
	add.s64 	%rd8, %rd4, %rd7;
	ld.global.f32 	%f1, [%rd8];
	add.s64 	%rd9, %rd5, %rd7;
	ld.global.f32 	%f2, [%rd9];
	add.f32 	%f3, %f1, %f2;
	add.s64 	%rd10, %rd6, %rd7;
	st.global.f32 	[%rd10], %f3;
$L__BB0_2:
	ret;

}


// ===== COMPILED SASS (sm_100) =====

	.target	sm_100

	.elftype	@"ET_EXEC"


//--------------------- .note.nv.tkinfo           --------------------------
	.section	.note.nv.tkinfo,"",@"SHT_NOTE"
	.sectionflags	@"SHF_NOTE_NV_TKINFO"
	.tkinfo
        /*0018*/ 	.word	0x00000002
        /*0030*/ 	.string	""
        /*0030*/ 	.string	"ptxas"
        /*0030*/ 	.string	"Cuda compilation tools, release 13.0, V13.0.88"
        /*0030*/ 	.string	"Build cuda_13.0.r13.0/compiler.36424714_0"
        /*0030*/ 	.string	"-arch sm_100 -m 64 "



//--------------------- .note.nv.cuinfo           --------------------------
	.section	.note.nv.cuinfo,"",@"SHT_NOTE"
	.sectionflags	@"SHF_NOTE_NV_CUINFO"
        /*0018*/ 	.short	0x0002
        /*001a*/ 	.short	0x0064
        /*001c*/ 	.short	0x0082
	.zero		2


//--------------------- .nv.info                  --------------------------
	.section	.nv.info,"",@"SHT_CUDA_INFO"
	.align	4


	//----- nvinfo : EIATTR_REGCOUNT
	.align		4
        /*0000*/ 	.byte	0x04, 0x2f
        /*0002*/ 	.short	(.L_1 - .L_0)
	.align		4
.L_0:
        /*0004*/ 	.word	index@(_Z3addPfS_S_i)
        /*0008*/ 	.word	0x0000000c


	//----- nvinfo : EIATTR_FRAME_SIZE
	.align		4
.L_1:
        /*000c*/ 	.byte	0x04, 0x11
        /*000e*/ 	.short	(.L_3 - .L_2)
	.align		4
.L_2:
        /*0010*/ 	.word	index@(_Z3addPfS_S_i)
        /*0014*/ 	.word	0x00000000


	//----- nvinfo : EIATTR_MIN_STACK_SIZE
	.align		4
.L_3:
        /*0018*/ 	.byte	0x04, 0x12
        /*001a*/ 	.short	(.L_5 - .L_4)
	.align		4
.L_4:
        /*001c*/ 	.word	index@(_Z3addPfS_S_i)
        /*0020*/ 	.word	0x00000000
.L_5:


//--------------------- .nv.compat                --------------------------
	.section	.nv.compat,"",@"SHT_CUDA_COMPAT_INFO"
	.align	4
        /*0000*/ 	.byte	0x02, 0x09, 0x00, 0x00, 0x02, 0x02, 0x01, 0x00, 0x02, 0x05, 0x05, 0x00, 0x03, 0x07, 0x01, 0x01
        /*0010*/ 	.byte	0x02, 0x03, 0x00, 0x00, 0x02, 0x06, 0x01, 0x00, 0x04, 0x0b, 0x08, 0x00, 0x09, 0x00, 0x00, 0x00
        /*0020*/ 	.byte	0x00, 0x00, 0x00, 0x00


//--------------------- .nv.info._Z3addPfS_S_i    --------------------------
	.section	.nv.info._Z3addPfS_S_i,"",@"SHT_CUDA_INFO"
	.sectionflags	@""
	.align	4


	//----- nvinfo : EIATTR_CUDA_API_VERSION
	.align		4
        /*0000*/ 	.byte	0x04, 0x37
        /*0002*/ 	.short	(.L_7 - .L_6)
.L_6:
        /*0004*/ 	.word	0x00000082


	//----- nvinfo : EIATTR_KPARAM_INFO
	.align		4
.L_7:
        /*0008*/ 	.byte	0x04, 0x17
        /*000a*/ 	.short	(.L_9 - .L_8)
.L_8:
        /*000c*/ 	.word	0x00000000
        /*0010*/ 	.short	0x0003
        /*0012*/ 	.short	0x0018
        /*0014*/ 	.byte	0x00, 0xf0, 0x11, 0x00


	//----- nvinfo : EIATTR_KPARAM_INFO
	.align		4
.L_9:
        /*0018*/ 	.byte	0x04, 0x17
        /*001a*/ 	.short	(.L_11 - .L_10)
.L_10:
        /*001c*/ 	.word	0x00000000
        /*0020*/ 	.short	0x0002
        /*0022*/ 	.short	0x0010
        /*0024*/ 	.byte	0x00, 0xf5, 0x21, 0x00


	//----- nvinfo : EIATTR_KPARAM_INFO
	.align		4
.L_11:
        /*0028*/ 	.byte	0x04, 0x17
        /*002a*/ 	.short	(.L_13 - .L_12)
.L_12:
        /*002c*/ 	.word	0x00000000
        /*0030*/ 	.short	0x0001
        /*0032*/ 	.short	0x0008
        /*0034*/ 	.byte	0x00, 0xf5, 0x21, 0x00


	//----- nvinfo : EIATTR_KPARAM_INFO
	.align		4
.L_13:
        /*0038*/ 	.byte	0x04, 0x17
        /*003a*/ 	.short	(.L_15 - .L_14)
.L_14:
        /*003c*/ 	.word	0x00000000
        /*0040*/ 	.short	0x0000
        /*0042*/ 	.short	0x0000
        /*0044*/ 	.byte	0x00, 0xf5, 0x21, 0x00


	//----- nvinfo : EIATTR_SPARSE_MMA_MASK
	.align		4
.L_15:
        /*0048*/ 	.byte	0x03, 0x50
        /*004a*/ 	.short	0x0000


	//----- nvinfo : EIATTR_MAXREG_COUNT
	.align		4
        /*004c*/ 	.byte	0x03, 0x1b
        /*004e*/ 	.short	0x00ff


	//----- nvinfo : EIATTR_MERCURY_ISA_VERSION
	.align		4
        /*0050*/ 	.byte	0x03, 0x5f
        /*0052*/ 	.short	0x0101


	//----- nvinfo : EIATTR_VRC_CTA_INIT_COUNT
	.align		4
        /*0054*/ 	.byte	0x02, 0x4a
	.zero		1
	.zero		1


	//----- nvinfo : EIATTR_EXIT_INSTR_OFFSETS
	.align		4
        /*0058*/ 	.byte	0x04, 0x1c
        /*005a*/ 	.short	(.L_17 - .L_16)


	//   ....[0]....
.L_16:
        /*005c*/ 	.word	0x00000070


	//   ....[1]....
        /*0060*/ 	.word	0x00000130


	//----- nvinfo : EIATTR_CBANK_PARAM_SIZE
	.align		4
.L_17:
        /*0064*/ 	.byte	0x03, 0x19
        /*0066*/ 	.short	0x001c


	//----- nvinfo : EIATTR_PARAM_CBANK
	.align		4
        /*0068*/ 	.byte	0x04, 0x0a
        /*006a*/ 	.short	(.L_19 - .L_18)
	.align		4
.L_18:
        /*006c*/ 	.word	index@(.nv.constant0._Z3addPfS_S_i)
        /*0070*/ 	.short	0x0380
        /*0072*/ 	.short	0x001c


	//----- nvinfo : EIATTR_SW_WAR
	.align		4
.L_19:
        /*0074*/ 	.byte	0x04, 0x36
        /*0076*/ 	.short	(.L_21 - .L_20)
.L_20:
        /*0078*/ 	.word	0x00000008
.L_21:


//--------------------- .nv.callgraph             --------------------------
	.section	.nv.callgraph,"",@"SHT_CUDA_CALLGRAPH"
	.align	4
	.sectionentsize	8
	.align		4
        /*0000*/ 	.word	0x00000000
	.align		4
        /*0004*/ 	.word	0xffffffff
	.align		4
        /*0008*/ 	.word	0x00000000
	.align		4
        /*000c*/ 	.word	0xfffffffe
	.align		4
        /*0010*/ 	.word	0x00000000
	.align		4
        /*0014*/ 	.word	0xfffffffd
	.align		4
        /*0018*/ 	.word	0x00000000
	.align		4
        /*001c*/ 	.word	0xfffffffc


//--------------------- .text._Z3addPfS_S_i       --------------------------
	.section	.text._Z3addPfS_S_i,"ax",@progbits
	.align	128
        .global         _Z3addPfS_S_i
        .type           _Z3addPfS_S_i,@function
        .size           _Z3addPfS_S_i,(.L_x_1 - _Z3addPfS_S_i)
        .other          _Z3addPfS_S_i,@"STO_CUDA_ENTRY STV_DEFAULT"
_Z3addPfS_S_i:
.text._Z3addPfS_S_i:
[----:B------:R-:W-:Y:S01]  /*0000*/  LDC R1, c[0x0][0x37c] ;  /* 0x0000df00ff017b82 */ /* 0x000fe20000000800 */
[----:B------:R-:W0:Y:S01]  /*0010*/  S2R R9, SR_TID.X ;  /* 0x0000000000097919 */ /* 0x000e220000002100 */
[----:B------:R-:W0:Y:S01]  /*0020*/  LDCU UR4, c[0x0][0x360] ;  /* 0x00006c00ff0477ac */ /* 0x000e220008000800 */
[----:B------:R-:W0:Y:S01]  /*0030*/  S2R R0, SR_CTAID.X ;  /* 0x0000000000007919 */ /* 0x000e220000002500 */
[----:B------:R-:W1:Y:S01]  /*0040*/  LDCU UR5, c[0x0][0x398] ;  /* 0x00007300ff0577ac */ /* 0x000e620008000800 */
[----:B0-----:R-:W-:-:S05]  /*0050*/  IMAD R9, R0, UR4, R9 ;  /* 0x0000000400097c24 */ /* 0x001fca000f8e0209 */
[----:B-1----:R-:W-:-:S13]  /*0060*/  ISETP.GE.AND P0, PT, R9, UR5, PT ;  /* 0x0000000509007c0c */ /* 0x002fda000bf06270 */
[----:B------:R-:W-:Y:S05]  /*0070*/  @P0 EXIT ;  /* 0x000000000000094d */ /* 0x000fea0003800000 */
[----:B------:R-:W0:Y:S01]  /*0080*/  LDC.64 R2, c[0x0][0x388] ;  /* 0x0000e200ff027b82 */ /* 0x000e220000000a00 */
[----:B------:R-:W1:Y:S07]  /*0090*/  LDCU.64 UR4, c[0x0][0x358] ;  /* 0x00006b00ff0477ac */ /* 0x000e6e0008000a00 */
[----:B------:R-:W2:Y:S08]  /*00a0*/  LDC.64 R4, c[0x0][0x380] ;  /* 0x0000e000ff047b82 */ /* 0x000eb00000000a00 */
[----:B------:R-:W3:Y:S01]  /*00b0*/  LDC.64 R6, c[0x0][0x390] ;  /* 0x0000e400ff067b82 */ /* 0x000ee20000000a00 */
[----:B0-----:R-:W-:-:S06]  /*00c0*/  IMAD.WIDE R2, R9, 0x4, R2 ;  /* 0x0000000409027825 */ /* 0x001fcc00078e0202 */
[----:B-1----:R-:W4:Y:S01]  /*00d0*/  LDG.E R2, desc[UR4][R2.64] ;  /* 0x0000000402027981 */ /* 0x002f22000c1e1900 */
[----:B--2---:R-:W-:-:S06]  /*00e0*/  IMAD.WIDE R4, R9, 0x4, R4 ;  /* 0x0000000409047825 */ /* 0x004fcc00078e0204 */
[----:B------:R-:W4:Y:S01]  /*00f0*/  LDG.E R5, desc[UR4][R4.64] ;  /* 0x0000000404057981 */ /* 0x000f22000c1e1900 */
[----:B---3--:R-:W-:-:S04]  /*0100*/  IMAD.WIDE R6, R9, 0x4, R6 ;  /* 0x0000000409067825 */ /* 0x008fc800078e0206 */
[----:B----4-:R-:W-:-:S05]  /*0110*/  FADD R9, R2, R5 ;  /* 0x0000000502097221 */ /* 0x010fca0000000000 */
[----:B------:R-:W-:Y:S01]  /*0120*/  STG.E desc[UR4][R6.64], R9 ;  /* 0x0000000906007986 */ /* 0x000fe2000c101904 */
[----:B------:R-:W-:Y:S05]  /*0130*/  EXIT ;  /* 0x000000000000794d */ /* 0x000fea0003800000 */
.L_x_0:
[----:B------:R-:W-:-:S00]  /*0140*/  BRA `(.L_x_0) ;  /* 0xfffffffc00fc7947 */ /* 0x000fc0000383ffff */
[----:B------:R-:W-:-:S00]  /*0150*/  NOP ;  /* 0x0000000000007918 */ /* 0x000fc00000000000 */
        /* <DEDUP_REMOVED lines=10> */
.L_x_1:


//--------------------- .nv.shared.reserved.0     --------------------------
	.section	.nv.shared.reserved.0,"aw",@nobits
	.weak		__nv_reservedSMEM_offset_0_alias
	.size		__nv_reservedSMEM_offset_0_alias, 0, 64
	.other		__nv_reservedSMEM_offset_0_alias,@"STO_CUDA_RESERVED_SHARED STV_DEFAULT"
__nv_reservedSMEM_offset_0_alias:
	.zero		0
	.zero		64


//--------------------- .nv.constant0._Z3addPfS_S_i --------------------------
	.section	.nv.constant0._Z3addPfS_S_i,"a",@progbits
	.sectionflags	@""
	.align	4
.nv.constant0._Z3addPfS_S_i:
	.zero		924


//--------------------- SYMBOLS --------------------------

	.type		.nv.reservedSmem.offset0,@object
	.size		.nv.reservedSmem.offset0,0x4
